//
// Generated by NVIDIA NVVM Compiler
//
// Compiler Build ID: CL-36424714
// Cuda compilation tools, release 13.0, V13.0.88
// Based on NVVM 20.0.0
//

.version 9.0
.target sm_100
.address_size 64

	// .globl	_Z12mandelKernelffffPiiiim

.visible .entry _Z12mandelKernelffffPiiiim(
	.param .f32 _Z12mandelKernelffffPiiiim_param_0,
	.param .f32 _Z12mandelKernelffffPiiiim_param_1,
	.param .f32 _Z12mandelKernelffffPiiiim_param_2,
	.param .f32 _Z12mandelKernelffffPiiiim_param_3,
	.param .u64 .ptr .align 1 _Z12mandelKernelffffPiiiim_param_4,
	.param .u32 _Z12mandelKernelffffPiiiim_param_5,
	.param .u32 _Z12mandelKernelffffPiiiim_param_6,
	.param .u32 _Z12mandelKernelffffPiiiim_param_7,
	.param .u64 _Z12mandelKernelffffPiiiim_param_8
)
{
	.reg .pred 	%p<4>;
	.reg .b32 	%r<17>;
	.reg .b32 	%f<20>;
	.reg .b64 	%rd<8>;

	ld.param.f32 	%f9, [_Z12mandelKernelffffPiiiim_param_0];
	ld.param.f32 	%f10, [_Z12mandelKernelffffPiiiim_param_1];
	ld.param.f32 	%f11, [_Z12mandelKernelffffPiiiim_param_2];
	ld.param.f32 	%f12, [_Z12mandelKernelffffPiiiim_param_3];
	ld.param.u64 	%rd1, [_Z12mandelKernelffffPiiiim_param_4];
	ld.param.u32 	%r6, [_Z12mandelKernelffffPiiiim_param_7];
	ld.param.u64 	%rd2, [_Z12mandelKernelffffPiiiim_param_8];
	mov.u32 	%r8, %ctaid.x;
	mov.u32 	%r9, %ntid.x;
	mov.u32 	%r10, %tid.x;
	mad.lo.s32 	%r1, %r8, %r9, %r10;
	mov.u32 	%r11, %ctaid.y;
	mov.u32 	%r12, %ntid.y;
	mov.u32 	%r13, %tid.y;
	mad.lo.s32 	%r2, %r11, %r12, %r13;
	cvt.rn.f32.s32 	%f13, %r1;
	fma.rn.f32 	%f1, %f11, %f13, %f9;
	cvt.rn.f32.u32 	%f14, %r2;
	fma.rn.f32 	%f2, %f12, %f14, %f10;
	setp.lt.s32 	%p1, %r6, 1;
	mov.b32 	%r16, 0;
	@%p1 bra 	$L__BB0_4;
	mov.b32 	%r15, 0;
	mov.f32 	%f18, %f2;
	mov.f32 	%f19, %f1;
$L__BB0_2:
	mul.f32 	%f5, %f19, %f19;
	mul.f32 	%f6, %f18, %f18;
	add.f32 	%f15, %f5, %f6;
	setp.gt.f32 	%p2, %f15, 0f40800000;
	mov.u32 	%r16, %r15;
	@%p2 bra 	$L__BB0_4;
	sub.f32 	%f16, %f5, %f6;
	add.f32 	%f17, %f19, %f19;
	add.f32 	%f19, %f1, %f16;
	fma.rn.f32 	%f18, %f17, %f18, %f2;
	add.s32 	%r15, %r15, 1;
	setp.ne.s32 	%p3, %r15, %r6;
	mov.u32 	%r16, %r6;
	@%p3 bra 	$L__BB0_2;
$L__BB0_4:
	cvta.to.global.u64 	%rd3, %rd1;
	cvt.u64.u32 	%rd4, %r2;
	mul.wide.s32 	%rd5, %r1, 4;
	mad.lo.s64 	%rd6, %rd2, %rd4, %rd5;
	add.s64 	%rd7, %rd3, %rd6;
	st.global.u32 	[%rd7], %r16;
	ret;

}


// ===== COMPILED SASS (sm_100) =====

	.target	sm_100

	.elftype	@"ET_EXEC"


//--------------------- .note.nv.tkinfo           --------------------------
	.section	.note.nv.tkinfo,"",@"SHT_NOTE"
	.sectionflags	@"SHF_NOTE_NV_TKINFO"
	.tkinfo
        /*0018*/ 	.word	0x00000002
        /*0030*/ 	.string	""
        /*0030*/ 	.string	"ptxas"
        /*0030*/ 	.string	"Cuda compilation tools, release 13.0, V13.0.88"
        /*0030*/ 	.string	"Build cuda_13.0.r13.0/compiler.36424714_0"
        /*0030*/ 	.string	"-arch sm_100 -m 64 "



//--------------------- .note.nv.cuinfo           --------------------------
	.section	.note.nv.cuinfo,"",@"SHT_NOTE"
	.sectionflags	@"SHF_NOTE_NV_CUINFO"
        /*0018*/ 	.short	0x0002
        /*001a*/ 	.short	0x0064
        /*001c*/ 	.short	0x0082
	.zero		2


//--------------------- .nv.info                  --------------------------
	.section	.nv.info,"",@"SHT_CUDA_INFO"
	.align	4


	//----- nvinfo : EIATTR_REGCOUNT
	.align		4
        /*0000*/ 	.byte	0x04, 0x2f
        /*0002*/ 	.short	(.L_1 - .L_0)
	.align		4
.L_0:
        /*0004*/ 	.word	index@(_Z12mandelKernelffffPiiiim)
        /*0008*/ 	.word	0x00000010


	//----- nvinfo : EIATTR_FRAME_SIZE
	.align		4
.L_1:
        /*000c*/ 	.byte	0x04, 0x11
        /*000e*/ 	.short	(.L_3 - .L_2)
	.align		4
.L_2:
        /*0010*/ 	.word	index@(_Z12mandelKernelffffPiiiim)
        /*0014*/ 	.word	0x00000000


	//----- nvinfo : EIATTR_MIN_STACK_SIZE
	.align		4
.L_3:
        /*0018*/ 	.byte	0x04, 0x12
        /*001a*/ 	.short	(.L_5 - .L_4)
	.align		4
.L_4:
        /*001c*/ 	.word	index@(_Z12mandelKernelffffPiiiim)
        /*0020*/ 	.word	0x00000000
.L_5:


//--------------------- .nv.compat                --------------------------
	.section	.nv.compat,"",@"SHT_CUDA_COMPAT_INFO"
	.align	4
        /*0000*/ 	.byte	0x02, 0x09, 0x00, 0x00, 0x02, 0x02, 0x01, 0x00, 0x02, 0x05, 0x05, 0x00, 0x03, 0x07, 0x01, 0x01
        /*0010*/ 	.byte	0x02, 0x03, 0x00, 0x00, 0x02, 0x06, 0x01, 0x00, 0x04, 0x0b, 0x08, 0x00, 0x01, 0x00, 0x00, 0x00
        /*0020*/ 	.byte	0x00, 0x00, 0x00, 0x00


//--------------------- .nv.info._Z12mandelKernelffffPiiiim --------------------------
	.section	.nv.info._Z12mandelKernelffffPiiiim,"",@"SHT_CUDA_INFO"
	.sectionflags	@""
	.align	4


	//----- nvinfo : EIATTR_CUDA_API_VERSION
	.align		4
        /*0000*/ 	.byte	0x04, 0x37
        /*0002*/ 	.short	(.L_7 - .L_6)
.L_6:
        /*0004*/ 	.word	0x00000082


	//----- nvinfo : EIATTR_KPARAM_INFO
	.align		4
.L_7:
        /*0008*/ 	.byte	0x04, 0x17
        /*000a*/ 	.short	(.L_9 - .L_8)
.L_8:
        /*000c*/ 	.word	0x00000000
        /*0010*/ 	.short	0x0008
        /*0012*/ 	.short	0x0028
        /*0014*/ 	.byte	0x00, 0xf0, 0x21, 0x00


	//----- nvinfo : EIATTR_KPARAM_INFO
	.align		4
.L_9:
        /*0018*/ 	.byte	0x04, 0x17
        /*001a*/ 	.short	(.L_11 - .L_10)
.L_10:
        /*001c*/ 	.word	0x00000000
        /*0020*/ 	.short	0x0007
        /*0022*/ 	.short	0x0020
        /*0024*/ 	.byte	0x00, 0xf0, 0x11, 0x00


	//----- nvinfo : EIATTR_KPARAM_INFO
	.align		4
.L_11:
        /*0028*/ 	.byte	0x04, 0x17
        /*002a*/ 	.short	(.L_13 - .L_12)
.L_12:
        /*002c*/ 	.word	0x00000000
        /*0030*/ 	.short	0x0006
        /*0032*/ 	.short	0x001c
        /*0034*/ 	.byte	0x00, 0xf0, 0x11, 0x00


	//----- nvinfo : EIATTR_KPARAM_INFO
	.align		4
.L_13:
        /*0038*/ 	.byte	0x04, 0x17
        /*003a*/ 	.short	(.L_15 - .L_14)
.L_14:
        /*003c*/ 	.word	0x00000000
        /*0040*/ 	.short	0x0005
        /*0042*/ 	.short	0x0018
        /*0044*/ 	.byte	0x00, 0xf0, 0x11, 0x00


	//----- nvinfo : EIATTR_KPARAM_INFO
	.align		4
.L_15:
        /*0048*/ 	.byte	0x04, 0x17
        /*004a*/ 	.short	(.L_17 - .L_16)
.L_16:
        /*004c*/ 	.word	0x00000000
        /*0050*/ 	.short	0x0004
        /*0052*/ 	.short	0x0010
        /*0054*/ 	.byte	0x00, 0xf5, 0x21, 0x00


	//----- nvinfo : EIATTR_KPARAM_INFO
	.align		4
.L_17:
        /*0058*/ 	.byte	0x04, 0x17
        /*005a*/ 	.short	(.L_19 - .L_18)
.L_18:
        /*005c*/ 	.word	0x00000000
        /*0060*/ 	.short	0x0003
        /*0062*/ 	.short	0x000c
        /*0064*/ 	.byte	0x00, 0xf0, 0x11, 0x00


	//----- nvinfo : EIATTR_KPARAM_INFO
	.align		4
.L_19:
        /*0068*/ 	.byte	0x04, 0x17
        /*006a*/ 	.short	(.L_21 - .L_20)
.L_20:
        /*006c*/ 	.word	0x00000000
        /*0070*/ 	.short	0x0002
        /*0072*/ 	.short	0x0008
        /*0074*/ 	.byte	0x00, 0xf0, 0x11, 0x00


	//----- nvinfo : EIATTR_KPARAM_INFO
	.align		4
.L_21:
        /*0078*/ 	.byte	0x04, 0x17
        /*007a*/ 	.short	(.L_23 - .L_22)
.L_22:
        /*007c*/ 	.word	0x00000000
        /*0080*/ 	.short	0x0001
        /*0082*/ 	.short	0x0004
        /*0084*/ 	.byte	0x00, 0xf0, 0x11, 0x00


	//----- nvinfo : EIATTR_KPARAM_INFO
	.align		4
.L_23:
        /*0088*/ 	.byte	0x04, 0x17
        /*008a*/ 	.short	(.L_25 - .L_24)
.L_24:
        /*008c*/ 	.word	0x00000000
        /*0090*/ 	.short	0x0000
        /*0092*/ 	.short	0x0000
        /*0094*/ 	.byte	0x00, 0xf0, 0x11, 0x00


	//----- nvinfo : EIATTR_SPARSE_MMA_MASK
	.align		4
.L_25:
        /*0098*/ 	.byte	0x03, 0x50
        /*009a*/ 	.short	0x0000


	//----- nvinfo : EIATTR_MAXREG_COUNT
	.align		4
        /*009c*/ 	.byte	0x03, 0x1b
        /*009e*/ 	.short	0x00ff


	//----- nvinfo : EIATTR_MERCURY_ISA_VERSION
	.align		4
        /*00a0*/ 	.byte	0x03, 0x5f
        /*00a2*/ 	.short	0x0101


	//----- nvinfo : EIATTR_VRC_CTA_INIT_COUNT
	.align		4
        /*00a4*/ 	.byte	0x02, 0x4a
	.zero		1
	.zero		1


	//----- nvinfo : EIATTR_EXIT_INSTR_OFFSETS
	.align		4
        /*00a8*/ 	.byte	0x04, 0x1c
        /*00aa*/ 	.short	(.L_27 - .L_26)


	//   ....[0]....
.L_26:
        /*00ac*/ 	.word	0x00000300


	//----- nvinfo : EIATTR_CRS_STACK_SIZE
	.align		4
.L_27:
        /*00b0*/ 	.byte	0x04, 0x1e
        /*00b2*/ 	.short	(.L_29 - .L_28)
.L_28:
        /*00b4*/ 	.word	0x00000000


	//----- nvinfo : EIATTR_CBANK_PARAM_SIZE
	.align		4
.L_29:
        /*00b8*/ 	.byte	0x03, 0x19
        /*00ba*/ 	.short	0x0030


	//----- nvinfo : EIATTR_PARAM_CBANK
	.align		4
        /*00bc*/ 	.byte	0x04, 0x0a
        /*00be*/ 	.short	(.L_31 - .L_30)
	.align		4
.L_30:
        /*00c0*/ 	.word	index@(.nv.constant0._Z12mandelKernelffffPiiiim)
        /*00c4*/ 	.short	0x0380
        /*00c6*/ 	.short	0x0030


	//----- nvinfo : EIATTR_SW_WAR
	.align		4
.L_31:
        /*00c8*/ 	.byte	0x04, 0x36
        /*00ca*/ 	.short	(.L_33 - .L_32)
.L_32:
        /*00cc*/ 	.word	0x00000008
.L_33:


//--------------------- .nv.callgraph             --------------------------
	.section	.nv.callgraph,"",@"SHT_CUDA_CALLGRAPH"
	.align	4
	.sectionentsize	8
	.align		4
        /*0000*/ 	.word	0x00000000
	.align		4
        /*0004*/ 	.word	0xffffffff
	.align		4
        /*0008*/ 	.word	0x00000000
	.align		4
        /*000c*/ 	.word	0xfffffffe
	.align		4
        /*0010*/ 	.word	0x00000000
	.align		4
        /*0014*/ 	.word	0xfffffffd
	.align		4
        /*0018*/ 	.word	0x00000000
	.align		4
        /*001c*/ 	.word	0xfffffffc


//--------------------- .text._Z12mandelKernelffffPiiiim --------------------------
	.section	.text._Z12mandelKernelffffPiiiim,"ax",@progbits
	.align	128
        .global         _Z12mandelKernelffffPiiiim
        .type           _Z12mandelKernelffffPiiiim,@function
        .size           _Z12mandelKernelffffPiiiim,(.L_x_4 - _Z12mandelKernelffffPiiiim)
        .other          _Z12mandelKernelffffPiiiim,@"STO_CUDA_ENTRY STV_DEFAULT"
_Z12mandelKernelffffPiiiim:
.text._Z12mandelKernelffffPiiiim:
[----:B------:R-:W-:Y:S01]  /*0000*/  LDC R1, c[0x0][0x37c] ;  /* 0x0000df00ff017b82 */ /* 0x000fe20000000800 */
[----:B------:R-:W0:Y:S07]  /*0010*/  S2R R0, SR_TID.Y ;  /* 0x0000000000007919 */ /* 0x000e2e0000002200 */
[----:B------:R-:W1:Y:S01]  /*0020*/  LDC R2, c[0x0][0x360] ;  /* 0x0000d800ff027b82 */ /* 0x000e620000000800 */
[----:B------:R-:W2:Y:S01]  /*0030*/  LDCU UR6, c[0x0][0x3a0] ;  /* 0x00007400ff0677ac */ /* 0x000ea20008000800 */
[----:B------:R-:W1:Y:S06]  /*0040*/  S2R R3, SR_TID.X ;  /* 0x0000000000037919 */ /* 0x000e6c0000002100 */
[----:B------:R-:W0:Y:S08]  /*0050*/  S2UR UR5, SR_CTAID.Y ;  /* 0x00000000000579c3 */ /* 0x000e300000002600 */
[----:B------:R-:W0:Y:S01]  /*0060*/  LDC R5, c[0x0][0x364] ;  /* 0x0000d900ff057b82 */ /* 0x000e220000000800 */
[----:B--2---:R-:W-:-:S07]  /*0070*/  UISETP.GE.AND UP0, UPT, UR6, 0x1, UPT ;  /* 0x000000010600788c */ /* 0x004fce000bf06270 */
[----:B------:R-:W1:Y:S08]  /*0080*/  S2UR UR4, SR_CTAID.X ;  /* 0x00000000000479c3 */ /* 0x000e700000002500 */
[----:B------:R-:W2:Y:S08]  /*0090*/  LDC.64 R8, c[0x0][0x380] ;  /* 0x0000e000ff087b82 */ /* 0x000eb00000000a00 */
[----:B------:R-:W2:Y:S01]  /*00a0*/  LDC.64 R6, c[0x0][0x388] ;  /* 0x0000e200ff067b82 */ /* 0x000ea20000000a00 */
[----:B0-----:R-:W-:-:S05]  /*00b0*/  IMAD R5, R5, UR5, R0 ;  /* 0x0000000505057c24 */ /* 0x001fca000f8e0200 */
[----:B------:R-:W-:Y:S01]  /*00c0*/  I2FP.F32.U32 R0, R5 ;  /* 0x0000000500007245 */ /* 0x000fe20000201000 */
[----:B-1----:R-:W-:Y:S01]  /*00d0*/  IMAD R2, R2, UR4, R3 ;  /* 0x0000000402027c24 */ /* 0x002fe2000f8e0203 */
[----:B------:R-:W0:Y:S04]  /*00e0*/  LDCU.64 UR4, c[0x0][0x358] ;  /* 0x00006b00ff0477ac */ /* 0x000e280008000a00 */
[----:B------:R-:W-:Y:S01]  /*00f0*/  I2FP.F32.S32 R3, R2 ;  /* 0x0000000200037245 */ /* 0x000fe20000201400 */
[----:B--2---:R-:W-:Y:S01]  /*0100*/  FFMA R0, R0, R7, R9 ;  /* 0x0000000700007223 */ /* 0x004fe20000000009 */
[----:B------:R-:W-:-:S03]  /*0110*/  HFMA2 R7, -RZ, RZ, 0, 0 ;  /* 0x00000000ff077431 */ /* 0x000fc600000001ff */
[----:B------:R-:W-:Y:S01]  /*0120*/  FFMA R3, R3, R6, R8 ;  /* 0x0000000603037223 */ /* 0x000fe20000000008 */
[----:B0-----:R-:W-:Y:S06]  /*0130*/  BRA.U !UP0, `(.L_x_0) ;  /* 0x0000000108507547 */ /* 0x001fec000b800000 */
[----:B------:R-:W-:Y:S01]  /*0140*/  BSSY.RECONVERGENT B0, `(.L_x_0) ;  /* 0x0000013000007945 */ /* 0x000fe20003800200 */
[----:B------:R-:W-:Y:S01]  /*0150*/  MOV R7, RZ ;  /* 0x000000ff00077202 */ /* 0x000fe20000000f00 */
[----:B------:R-:W0:Y:S01]  /*0160*/  LDCU UR10, c[0x0][0x3a0] ;  /* 0x00007400ff0a77ac */ /* 0x000e220008000800 */
[----:B------:R-:W-:Y:S02]  /*0170*/  MOV R9, R0 ;  /* 0x0000000000097202 */ /* 0x000fe40000000f00 */
[----:B------:R-:W-:Y:S01]  /*0180*/  MOV R4, R3 ;  /* 0x0000000300047202 */ /* 0x000fe20000000f00 */
[----:B------:R-:W1:Y:S06]  /*0190*/  LDCU UR11, c[0x0][0x3a0] ;  /* 0x00007400ff0b77ac */ /* 0x000e6c0008000800 */
.L_x_2:
[----:B------:R-:W-:Y:S01]  /*01a0*/  FMUL R6, R4, R4 ;  /* 0x0000000404067220 */ /* 0x000fe20000400000 */
[----:B------:R-:W-:-:S04]  /*01b0*/  FMUL R13, R9, R9 ;  /* 0x00000009090d7220 */ /* 0x000fc80000400000 */
[----:B------:R-:W-:-:S05]  /*01c0*/  FADD R8, R6, R13 ;  /* 0x0000000d06087221 */ /* 0x000fca0000000000 */
[----:B------:R-:W-:-:S13]  /*01d0*/  FSETP.GT.AND P0, PT, R8, 4, PT ;  /* 0x408000000800780b */ /* 0x000fda0003f04000 */
[----:B------:R-:W-:Y:S05]  /*01e0*/  @P0 BRA `(.L_x_1) ;  /* 0x0000000000200947 */ /* 0x000fea0003800000 */
[----:B------:R-:W-:Y:S01]  /*01f0*/  IADD3 R7, PT, PT, R7, 0x1, RZ ;  /* 0x0000000107077810 */ /* 0x000fe20007ffe0ff */
[----:B------:R-:W-:Y:S01]  /*0200*/  FADD R11, R4, R4 ;  /* 0x00000004040b7221 */ /* 0x000fe20000000000 */
[----:B------:R-:W-:Y:S02]  /*0210*/  FADD R4, R6, -R13 ;  /* 0x8000000d06047221 */ /* 0x000fe40000000000 */
[----:B-1----:R-:W-:Y:S01]  /*0220*/  ISETP.NE.AND P0, PT, R7, UR11, PT ;  /* 0x0000000b07007c0c */ /* 0x002fe2000bf05270 */
[----:B------:R-:W-:Y:S01]  /*0230*/  FFMA R9, R11, R9, R0 ;  /* 0x000000090b097223 */ /* 0x000fe20000000000 */
[----:B------:R-:W-:-:S11]  /*0240*/  FADD R4, R3, R4 ;  /* 0x0000000403047221 */ /* 0x000fd60000000000 */
[----:B------:R-:W-:Y:S05]  /*0250*/  @P0 BRA `(.L_x_2) ;  /* 0xfffffffc00d00947 */ /* 0x000fea000383ffff */
[----:B0-----:R-:W-:-:S07]  /*0260*/  MOV R7, UR10 ;  /* 0x0000000a00077c02 */ /* 0x001fce0008000f00 */
.L_x_1:
[----:B01----:R-:W-:Y:S05]  /*0270*/  BSYNC.RECONVERGENT B0 ;  /* 0x0000000000007941 */ /* 0x003fea0003800200 */
.L_x_0:
[----:B------:R-:W0:Y:S01]  /*0280*/  LDCU.64 UR6, c[0x0][0x3a8] ;  /* 0x00007500ff0677ac */ /* 0x000e220008000a00 */
[----:B------:R-:W-:Y:S01]  /*0290*/  IMAD.WIDE R2, R2, 0x4, RZ ;  /* 0x0000000402027825 */ /* 0x000fe200078e02ff */
[----:B------:R-:W1:Y:S03]  /*02a0*/  LDCU.64 UR8, c[0x0][0x390] ;  /* 0x00007200ff0877ac */ /* 0x000e660008000a00 */
[----:B0-----:R-:W-:-:S04]  /*02b0*/  IMAD.WIDE.U32 R2, R5, UR6, R2 ;  /* 0x0000000605027c25 */ /* 0x001fc8000f8e0002 */
[----:B------:R-:W-:Y:S01]  /*02c0*/  IMAD R5, R5, UR7, R3 ;  /* 0x0000000705057c24 */ /* 0x000fe2000f8e0203 */
[----:B-1----:R-:W-:-:S04]  /*02d0*/  IADD3 R2, P0, PT, R2, UR8, RZ ;  /* 0x0000000802027c10 */ /* 0x002fc8000ff1e0ff */
[----:B------:R-:W-:-:S05]  /*02e0*/  IADD3.X R3, PT, PT, R5, UR9, RZ, P0, !PT ;  /* 0x0000000905037c10 */ /* 0x000fca00087fe4ff */
[----:B------:R-:W-:Y:S01]  /*02f0*/  STG.E desc[UR4][R2.64], R7 ;  /* 0x0000000702007986 */ /* 0x000fe2000c101904 */
[----:B------:R-:W-:Y:S05]  /*0300*/  EXIT ;  /* 0x000000000000794d */ /* 0x000fea0003800000 */
.L_x_3:
[----:B------:R-:W-:-:S00]  /*0310*/  BRA `(.L_x_3) ;  /* 0xfffffffc00fc7947 */ /* 0x000fc0000383ffff */
[----:B------:R-:W-:-:S00]  /*0320*/  NOP ;  /* 0x0000000000007918 */ /* 0x000fc00000000000 */
        /* <DEDUP_REMOVED lines=13> */
.L_x_4:


//--------------------- .nv.shared.reserved.0     --------------------------
	.section	.nv.shared.reserved.0,"aw",@nobits
	.weak		__nv_reservedSMEM_offset_0_alias
	.size		__nv_reservedSMEM_offset_0_alias, 0, 64
	.other		__nv_reservedSMEM_offset_0_alias,@"STO_CUDA_RESERVED_SHARED STV_DEFAULT"
__nv_reservedSMEM_offset_0_alias:
	.zero		0
	.zero		64


//--------------------- .nv.constant0._Z12mandelKernelffffPiiiim --------------------------
	.section	.nv.constant0._Z12mandelKernelffffPiiiim,"a",@progbits
	.sectionflags	@""
	.align	4
.nv.constant0._Z12mandelKernelffffPiiiim:
	.zero		944


//--------------------- SYMBOLS --------------------------

	.type		.nv.reservedSmem.offset0,@object
	.size		.nv.reservedSmem.offset0,0x4
